	.headerflags	@"EF_CUDA_TEXMODE_UNIFIED EF_CUDA_64BIT_ADDRESS EF_CUDA_ACCELERATORS EF_CUDA_SM90 EF_CUDA_VIRTUAL_SM(EF_CUDA_SM90)"
	.elftype	@"ET_EXEC"


//--------------------- .nv.info                  --------------------------
	.section	.nv.info,"",@"SHT_CUDA_INFO"
	.align	4


	//----- nvinfo : EIATTR_REGCOUNT
	.align		4
        /*0000*/ 	.byte	0x04, 0x2f
        /*0002*/ 	.short	(.L_3 - .L_2)
	.align		4
.L_2:
        /*0004*/ 	.word	index@(triton_poi_fused__native_batch_norm_legit_no_training_17)
        /*0008*/ 	.word	0x00000021


	//----- nvinfo : EIATTR_MIN_STACK_SIZE
	.align		4
.L_3:
        /*000c*/ 	.byte	0x04, 0x12
        /*000e*/ 	.short	(.L_5 - .L_4)
	.align		4
.L_4:
        /*0010*/ 	.word	index@(triton_poi_fused__native_batch_norm_legit_no_training_17)
        /*0014*/ 	.word	0x00000000


	//----- nvinfo : EIATTR_FRAME_SIZE
	.align		4
.L_5:
        /*0018*/ 	.byte	0x04, 0x11
        /*001a*/ 	.short	(.L_7 - .L_6)
	.align		4
.L_6:
        /*001c*/ 	.word	index@(triton_poi_fused__native_batch_norm_legit_no_training_17)
        /*0020*/ 	.word	0x00000000


	//----- nvinfo : EIATTR_MIN_STACK_SIZE
	.align		4
.L_7:
        /*0024*/ 	.byte	0x04, 0x12
        /*0026*/ 	.short	(.L_9 - .L_8)
	.align		4
.L_8:
        /*0028*/ 	.word	index@(triton_poi_fused__native_batch_norm_legit_no_training_17)
        /*002c*/ 	.word	0x00000000
.L_9:


//--------------------- .nv.info.triton_poi_fused__native_batch_norm_legit_no_training_17 --------------------------
	.section	.nv.info.triton_poi_fused__native_batch_norm_legit_no_training_17,"",@"SHT_CUDA_INFO"
	.sectionflags	@""
	.align	4


	//----- nvinfo : EIATTR_CUDA_API_VERSION
	.align		4
        /*0000*/ 	.byte	0x04, 0x37
        /*0002*/ 	.short	(.L_11 - .L_10)
.L_10:
        /*0004*/ 	.word	0x0000007c


	//----- nvinfo : EIATTR_KPARAM_INFO
	.align		4
.L_11:
        /*0008*/ 	.byte	0x04, 0x17
        /*000a*/ 	.short	(.L_13 - .L_12)
.L_12:
        /*000c*/ 	.word	0x00000000
        /*0010*/ 	.short	0x0006
        /*0012*/ 	.short	0x0030
        /*0014*/ 	.byte	0x00, 0xf0, 0x11, 0x00


	//----- nvinfo : EIATTR_KPARAM_INFO
	.align		4
.L_13:
        /*0018*/ 	.byte	0x04, 0x17
        /*001a*/ 	.short	(.L_15 - .L_14)
.L_14:
        /*001c*/ 	.word	0x00000000
        /*0020*/ 	.short	0x0005
        /*0022*/ 	.short	0x0028
        /*0024*/ 	.byte	0x00, 0xf4, 0x21, 0x00


	//----- nvinfo : EIATTR_KPARAM_INFO
	.align		4
.L_15:
        /*0028*/ 	.byte	0x04, 0x17
        /*002a*/ 	.short	(.L_17 - .L_16)
.L_16:
        /*002c*/ 	.word	0x00000000
        /*0030*/ 	.short	0x0004
        /*0032*/ 	.short	0x0020
        /*0034*/ 	.byte	0x00, 0xf4, 0x21, 0x00


	//----- nvinfo : EIATTR_KPARAM_INFO
	.align		4
.L_17:
        /*0038*/ 	.byte	0x04, 0x17
        /*003a*/ 	.short	(.L_19 - .L_18)
.L_18:
        /*003c*/ 	.word	0x00000000
        /*0040*/ 	.short	0x0003
        /*0042*/ 	.short	0x0018
        /*0044*/ 	.byte	0x00, 0xf4, 0x21, 0x00


	//----- nvinfo : EIATTR_KPARAM_INFO
	.align		4
.L_19:
        /*0048*/ 	.byte	0x04, 0x17
        /*004a*/ 	.short	(.L_21 - .L_20)
.L_20:
        /*004c*/ 	.word	0x00000000
        /*0050*/ 	.short	0x0002
        /*0052*/ 	.short	0x0010
        /*0054*/ 	.byte	0x00, 0xf4, 0x21, 0x00


	//----- nvinfo : EIATTR_KPARAM_INFO
	.align		4
.L_21:
        /*0058*/ 	.byte	0x04, 0x17
        /*005a*/ 	.short	(.L_23 - .L_22)
.L_22:
        /*005c*/ 	.word	0x00000000
        /*0060*/ 	.short	0x0001
        /*0062*/ 	.short	0x0008
        /*0064*/ 	.byte	0x00, 0xf4, 0x21, 0x00


	//----- nvinfo : EIATTR_KPARAM_INFO
	.align		4
.L_23:
        /*0068*/ 	.byte	0x04, 0x17
        /*006a*/ 	.short	(.L_25 - .L_24)
.L_24:
        /*006c*/ 	.word	0x00000000
        /*0070*/ 	.short	0x0000
        /*0072*/ 	.short	0x0000
        /*0074*/ 	.byte	0x00, 0xf4, 0x21, 0x00


	//----- nvinfo : EIATTR_SPARSE_MMA_MASK
	.align		4
.L_25:
        /*0078*/ 	.byte	0x03, 0x50
        /*007a*/ 	.short	0x0000


	//----- nvinfo : EIATTR_MAXREG_COUNT
	.align		4
        /*007c*/ 	.byte	0x03, 0x1b
        /*007e*/ 	.short	0x00ff


	//----- nvinfo : EIATTR_EXIT_INSTR_OFFSETS
	.align		4
        /*0080*/ 	.byte	0x04, 0x1c
        /*0082*/ 	.short	(.L_27 - .L_26)


	//   ....[0]....
.L_26:
        /*0084*/ 	.word	0x00000950


	//----- nvinfo : EIATTR_REQNTID
	.align		4
.L_27:
        /*0088*/ 	.byte	0x04, 0x10
        /*008a*/ 	.short	(.L_29 - .L_28)
.L_28:
        /*008c*/ 	.word	0x00000080
        /*0090*/ 	.word	0x00000001
        /*0094*/ 	.word	0x00000001


	//----- nvinfo : EIATTR_CBANK_PARAM_SIZE
	.align		4
.L_29:
        /*0098*/ 	.byte	0x03, 0x19
        /*009a*/ 	.short	0x0034


	//----- nvinfo : EIATTR_PARAM_CBANK
	.align		4
        /*009c*/ 	.byte	0x04, 0x0a
        /*009e*/ 	.short	(.L_31 - .L_30)
	.align		4
.L_30:
        /*00a0*/ 	.word	index@(.nv.constant0.triton_poi_fused__native_batch_norm_legit_no_training_17)
        /*00a4*/ 	.short	0x0210
        /*00a6*/ 	.short	0x0034


	//----- nvinfo : EIATTR_SW_WAR
	.align		4
.L_31:
        /*00a8*/ 	.byte	0x04, 0x36
        /*00aa*/ 	.short	(.L_33 - .L_32)
.L_32:
        /*00ac*/ 	.word	0x00000008
.L_33:


//--------------------- .nv.callgraph             --------------------------
	.section	.nv.callgraph,"",@"SHT_CUDA_CALLGRAPH"
	.align	4
	.sectionentsize	8
	.align		4
        /*0000*/ 	.word	0x00000000
	.align		4
        /*0004*/ 	.word	0xffffffff
	.align		4
        /*0008*/ 	.word	0x00000000
	.align		4
        /*000c*/ 	.word	0xfffffffe
	.align		4
        /*0010*/ 	.word	0x00000000
	.align		4
        /*0014*/ 	.word	0xfffffffd
	.align		4
        /*0018*/ 	.word	0x00000000
	.align		4
        /*001c*/ 	.word	0xfffffffc


//--------------------- .nv.constant4             --------------------------
	.section	.nv.constant4,"a",@progbits
	.align	8
	.align		8
.nv.constant4:
        /*0000*/ 	.dword	_$_str
	.align		8
        /*0008*/ 	.dword	_$_str_$_2


//--------------------- .text.triton_poi_fused__native_batch_norm_legit_no_training_17 --------------------------
	.section	.text.triton_poi_fused__native_batch_norm_legit_no_training_17,"ax",@progbits
	.align	128
        .global         triton_poi_fused__native_batch_norm_legit_no_training_17
        .type           triton_poi_fused__native_batch_norm_legit_no_training_17,@function
        .size           triton_poi_fused__native_batch_norm_legit_no_training_17,(.L_x_1 - triton_poi_fused__native_batch_norm_legit_no_training_17)
        .other          triton_poi_fused__native_batch_norm_legit_no_training_17,@"STO_CUDA_ENTRY STV_DEFAULT"
triton_poi_fused__native_batch_norm_legit_no_training_17:
.text.triton_poi_fused__native_batch_norm_legit_no_training_17:
[----:B------:R-:W-:Y:S01]  /*0000*/  LDC R1, c[0x0][0x28] ;  /* 0x00000a00ff017b82 */ /* 0x000fe20000000800 */
[----:B------:R-:W1:Y:S07]  /*0010*/  S2R R0, SR_TID.X ;  /* 0x0000000000007919 */ /* 0x000e6e0000002100 */
[----:B------:R-:W2:Y:S01]  /*0020*/  LDC.64 R24, c[0x0][0x218] ;  /* 0x00008600ff187b82 */ /* 0x000ea20000000a00 */
[----:B------:R-:W-:Y:S01]  /*0030*/  ULDC.64 UR4, c[0x0][0x208] ;  /* 0x0000820000047ab9 */ /* 0x000fe20000000a00 */
[----:B------:R-:W3:Y:S06]  /*0040*/  S2R R3, SR_CTAID.X ;  /* 0x0000000000037919 */ /* 0x000eec0000002500 */
[----:B------:R-:W4:Y:S08]  /*0050*/  LDC.64 R20, c[0x0][0x210] ;  /* 0x00008400ff147b82 */ /* 0x000f300000000a00 */
[----:B------:R-:W5:Y:S01]  /*0060*/  LDC.64 R16, c[0x0][0x220] ;  /* 0x00008800ff107b82 */ /* 0x000f620000000a00 */
[----:B-1----:R-:W-:-:S04]  /*0070*/  SHF.L.U32 R0, R0, 0x2, RZ ;  /* 0x0000000200007819 */ /* 0x002fc800000006ff */
[----:B------:R-:W-:-:S04]  /*0080*/  LOP3.LUT R0, R0, 0x1fc, RZ, 0xc0, !PT ;  /* 0x000001fc00007812 */ /* 0x000fc800078ec0ff */
[----:B---3--:R-:W-:-:S05]  /*0090*/  LEA R0, R3, R0, 0xa ;  /* 0x0000000003007211 */ /* 0x008fca00078e50ff */
[----:B------:R-:W-:-:S04]  /*00a0*/  IMAD.HI R2, R0, 0x2aaaaaab, RZ ;  /* 0x2aaaaaab00027827 */ /* 0x000fc800078e02ff */
[----:B----4-:R-:W-:Y:S01]  /*00b0*/  IMAD.WIDE R20, R0, 0x4, R20 ;  /* 0x0000000400147825 */ /* 0x010fe200078e0214 */
[----:B------:R-:W-:-:S04]  /*00c0*/  SHF.R.U32.HI R3, RZ, 0x1f, R2 ;  /* 0x0000001fff037819 */ /* 0x000fc80000011602 */
[----:B------:R-:W-:Y:S01]  /*00d0*/  LEA.HI R3, R2, R3, RZ, 0x1c ;  /* 0x0000000302037211 */ /* 0x000fe200078fe0ff */
[----:B------:R-:W3:Y:S04]  /*00e0*/  LDG.E.128 R4, desc[UR4][R20.64] ;  /* 0x0000000414047981 */ /* 0x000ee8000c1e1d00 */
[----:B------:R-:W-:-:S04]  /*00f0*/  IMAD R3, R3, -0x60, R0 ;  /* 0xffffffa003037824 */ /* 0x000fc800078e0200 */
[C---:B--2---:R-:W-:Y:S01]  /*0100*/  IMAD.WIDE R8, R3.reuse, 0x4, R24 ;  /* 0x0000000403087825 */ /* 0x044fe200078e0218 */
[----:B------:R-:W-:Y:S01]  /*0110*/  IADD3 R2, R0, 0x200, RZ ;  /* 0x0000020000027810 */ /* 0x000fe20007ffe0ff */
[----:B------:R-:W2:Y:S02]  /*0120*/  LDG.E.128 R20, desc[UR4][R20.64+0x800] ;  /* 0x0008000414147981 */ /* 0x000ea4000c1e1d00 */
[----:B-----5:R-:W-:Y:S02]  /*0130*/  IMAD.WIDE R12, R3, 0x4, R16 ;  /* 0x00000004030c7825 */ /* 0x020fe400078e0210 */
[----:B------:R-:W3:Y:S04]  /*0140*/  LDG.E.EL.128 R8, desc[UR4][R8.64] ;  /* 0x0000000408087981 */ /* 0x000ee8000c2e1d00 */
[----:B------:R-:W4:Y:S01]  /*0150*/  LDG.E.EL.128 R12, desc[UR4][R12.64] ;  /* 0x000000040c0c7981 */ /* 0x000f22000c2e1d00 */
[----:B------:R-:W-:-:S05]  /*0160*/  IMAD.HI R18, R2, 0x2aaaaaab, RZ ;  /* 0x2aaaaaab02127827 */ /* 0x000fca00078e02ff */
[----:B------:R-:W-:-:S04]  /*0170*/  SHF.R.U32.HI R19, RZ, 0x1f, R18 ;  /* 0x0000001fff137819 */ /* 0x000fc80000011612 */
[----:B------:R-:W-:-:S05]  /*0180*/  LEA.HI R19, R18, R19, RZ, 0x1c ;  /* 0x0000001312137211 */ /* 0x000fca00078fe0ff */
[----:B------:R-:W-:-:S04]  /*0190*/  IMAD R2, R19, -0x60, R2 ;  /* 0xffffffa013027824 */ /* 0x000fc800078e0202 */
[----:B------:R-:W-:-:S06]  /*01a0*/  IMAD.WIDE R16, R2, 0x4, R16 ;  /* 0x0000000402107825 */ /* 0x000fcc00078e0210 */
[----:B------:R-:W5:Y:S01]  /*01b0*/  LDG.E.EL.128 R16, desc[UR4][R16.64] ;  /* 0x0000000410107981 */ /* 0x000f62000c2e1d00 */
[----:B------:R-:W-:-:S06]  /*01c0*/  IMAD.WIDE R24, R2, 0x4, R24 ;  /* 0x0000000402187825 */ /* 0x000fcc00078e0218 */
[----:B------:R-:W2:Y:S01]  /*01d0*/  LDG.E.EL.128 R24, desc[UR4][R24.64] ;  /* 0x0000000418187981 */ /* 0x000ea2000c2e1d00 */
[----:B---3--:R-:W-:Y:S01]  /*01e0*/  FADD R7, R7, -R11 ;  /* 0x8000000b07077221 */ /* 0x008fe20000000000 */
[----:B----4-:R-:W-:Y:S01]  /*01f0*/  FADD R11, R13, 9.9999997473787516356e-06 ;  /* 0x3727c5ac0d0b7421 */ /* 0x010fe20000000000 */
[----:B------:R-:W-:-:S05]  /*0200*/  FADD R28, R12, 9.9999997473787516356e-06 ;  /* 0x3727c5ac0c1c7421 */ /* 0x000fca0000000000 */
[----:B------:R-:W1:Y:S01]  /*0210*/  MUFU.SQRT R11, R11 ;  /* 0x0000000b000b7308 */ /* 0x000e620000002000 */
[----:B------:R-:W-:-:S07]  /*0220*/  FADD R12, R14, 9.9999997473787516356e-06 ;  /* 0x3727c5ac0e0c7421 */ /* 0x000fce0000000000 */
[----:B------:R-:W3:Y:S01]  /*0230*/  MUFU.SQRT R28, R28 ;  /* 0x0000001c001c7308 */ /* 0x000ee20000002000 */
[----:B-1----:R-:W-:-:S07]  /*0240*/  FSETP.GT.AND P4, PT, R11, 8.50705917302346158658e+37, PT ;  /* 0x7e8000000b00780b */ /* 0x002fce0003f84000 */
[----:B------:R-:W1:Y:S01]  /*0250*/  MUFU.SQRT R12, R12 ;  /* 0x0000000c000c7308 */ /* 0x000e620000002000 */
[----:B------:R-:W-:Y:S01]  /*0260*/  FSETP.GEU.AND P0, PT, R11, 1.175494350822287508e-38, PT ;  /* 0x008000000b00780b */ /* 0x000fe20003f0e000 */
[----:B------:R-:W-:Y:S01]  /*0270*/  FADD R15, R15, 9.9999997473787516356e-06 ;  /* 0x3727c5ac0f0f7421 */ /* 0x000fe20000000000 */
[----:B-----5:R-:W-:Y:S01]  /*0280*/  FADD R16, R16, 9.9999997473787516356e-06 ;  /* 0x3727c5ac10107421 */ /* 0x020fe20000000000 */
[----:B---3--:R-:W-:-:S04]  /*0290*/  FSETP.GT.AND P3, PT, R28, 8.50705917302346158658e+37, PT ;  /* 0x7e8000001c00780b */ /* 0x008fc80003f64000 */
[----:B------:R-:W3:Y:S01]  /*02a0*/  MUFU.SQRT R13, R15 ;  /* 0x0000000f000d7308 */ /* 0x000ee20000002000 */
[----:B------:R-:W-:Y:S01]  /*02b0*/  FSETP.GEU.AND P5, PT, R28, 1.175494350822287508e-38, PT ;  /* 0x008000001c00780b */ /* 0x000fe20003fae000 */
[----:B------:R-:W-:Y:S01]  /*02c0*/  @P4 FMUL R11, R11, 0.25 ;  /* 0x3e8000000b0b4820 */ /* 0x000fe20000400000 */
[----:B------:R-:W-:Y:S01]  /*02d0*/  FADD R6, R6, -R10 ;  /* 0x8000000a06067221 */ /* 0x000fe20000000000 */
[----:B------:R-:W-:Y:S01]  /*02e0*/  FADD R18, R18, 9.9999997473787516356e-06 ;  /* 0x3727c5ac12127421 */ /* 0x000fe20000000000 */
[----:B-1----:R-:W-:-:S03]  /*02f0*/  FSETP.GT.AND P6, PT, R12, 8.50705917302346158658e+37, PT ;  /* 0x7e8000000c00780b */ /* 0x002fc60003fc4000 */
[----:B------:R1:W4:Y:S01]  /*0300*/  MUFU.SQRT R10, R16 ;  /* 0x00000010000a7308 */ /* 0x0003220000002000 */
[----:B------:R-:W-:Y:S01]  /*0310*/  @!P0 FMUL R11, R11, 16777216 ;  /* 0x4b8000000b0b8820 */ /* 0x000fe20000400000 */
[----:B------:R-:W-:Y:S01]  /*0320*/  FADD R17, R17, 9.9999997473787516356e-06 ;  /* 0x3727c5ac11117421 */ /* 0x000fe20000000000 */
[----:B------:R-:W-:Y:S01]  /*0330*/  FADD R8, R4, -R8 ;  /* 0x8000000804087221 */ /* 0x000fe20000000000 */
[----:B------:R-:W-:Y:S01]  /*0340*/  FSETP.GEU.AND P1, PT, R12, 1.175494350822287508e-38, PT ;  /* 0x008000000c00780b */ /* 0x000fe20003f2e000 */
[----:B-1----:R-:W-:-:S03]  /*0350*/  HFMA2.MMA R16, -RZ, RZ, 1.625, 0 ;  /* 0x3e800000ff107435 */ /* 0x002fc600000001ff */
[----:B------:R1:W5:Y:S01]  /*0360*/  MUFU.SQRT R4, R18 ;  /* 0x0000001200047308 */ /* 0x0003620000002000 */
[----:B------:R-:W-:Y:S01]  /*0370*/  @P3 FMUL R28, R28, 0.25 ;  /* 0x3e8000001c1c3820 */ /* 0x000fe20000400000 */
[----:B---3--:R-:W-:Y:S01]  /*0380*/  FSETP.GT.AND P2, PT, R13, 8.50705917302346158658e+37, PT ;  /* 0x7e8000000d00780b */ /* 0x008fe20003f44000 */
[----:B--2---:R-:W-:-:S05]  /*0390*/  FADD R24, R20, -R24 ;  /* 0x8000001814187221 */ /* 0x004fca0000000000 */
[----:B------:R2:W3:Y:S01]  /*03a0*/  MUFU.SQRT R14, R17 ;  /* 0x00000011000e7308 */ /* 0x0004e20000002000 */
[----:B------:R-:W-:Y:S01]  /*03b0*/  @!P5 FMUL R28, R28, 16777216 ;  /* 0x4b8000001c1cd820 */ /* 0x000fe20000400000 */
[----:B------:R-:W-:-:S06]  /*03c0*/  FSEL R20, R16, 1, P4 ;  /* 0x3f80000010147808 */ /* 0x000fcc0002000000 */
[----:B------:R-:W3:Y:S01]  /*03d0*/  MUFU.RCP R11, R11 ;  /* 0x0000000b000b7308 */ /* 0x000ee20000001000 */
[C---:B-1----:R-:W-:Y:S01]  /*03e0*/  FSEL R18, R16.reuse, 1, P3 ;  /* 0x3f80000010127808 */ /* 0x042fe20001800000 */
[----:B------:R-:W-:Y:S01]  /*03f0*/  FADD R5, R5, -R9 ;  /* 0x8000000905057221 */ /* 0x000fe20000000000 */
[----:B--2---:R-:W-:Y:S01]  /*0400*/  FSEL R17, R16, 1, P6 ;  /* 0x3f80000010117808 */ /* 0x004fe20003000000 */
[----:B------:R-:W-:Y:S01]  /*0410*/  @P6 FMUL R12, R12, 0.25 ;  /* 0x3e8000000c0c6820 */ /* 0x000fe20000400000 */
[----:B------:R-:W-:Y:S02]  /*0420*/  FSETP.GEU.AND P3, PT, R13, 1.175494350822287508e-38, PT ;  /* 0x008000000d00780b */ /* 0x000fe40003f6e000 */
[----:B----4-:R-:W-:Y:S01]  /*0430*/  FSETP.GT.AND P4, PT, R10, 8.50705917302346158658e+37, PT ;  /* 0x7e8000000a00780b */ /* 0x010fe20003f84000 */
[----:B------:R1:W2:Y:S01]  /*0440*/  MUFU.RCP R9, R28 ;  /* 0x0000001c00097308 */ /* 0x0002a20000001000 */
[----:B------:R-:W-:Y:S01]  /*0450*/  @!P0 FMUL R20, R20, 16777216 ;  /* 0x4b80000014148820 */ /* 0x000fe20000400000 */
[----:B------:R-:W-:Y:S01]  /*0460*/  @!P1 FMUL R12, R12, 16777216 ;  /* 0x4b8000000c0c9820 */ /* 0x000fe20000400000 */
[----:B------:R-:W-:Y:S01]  /*0470*/  @!P5 FMUL R18, R18, 16777216 ;  /* 0x4b8000001212d820 */ /* 0x000fe20000400000 */
[----:B------:R-:W-:Y:S01]  /*0480*/  @!P1 FMUL R17, R17, 16777216 ;  /* 0x4b80000011119820 */ /* 0x000fe20000400000 */
[----:B------:R-:W-:-:S02]  /*0490*/  FSETP.GEU.AND P5, PT, R10, 1.175494350822287508e-38, PT ;  /* 0x008000000a00780b */ /* 0x000fc40003fae000 */
[----:B-----5:R-:W-:Y:S01]  /*04a0*/  FSETP.GT.AND P1, PT, R4, 8.50705917302346158658e+37, PT ;  /* 0x7e8000000400780b */ /* 0x020fe20003f24000 */
[----:B------:R-:W-:Y:S01]  /*04b0*/  @P2 FMUL R13, R13, 0.25 ;  /* 0x3e8000000d0d2820 */ /* 0x000fe20000400000 */
[----:B---3--:R-:W-:Y:S01]  /*04c0*/  FSETP.GT.AND P6, PT, R14, 8.50705917302346158658e+37, PT ;  /* 0x7e8000000e00780b */ /* 0x008fe20003fc4000 */
[----:B01----:R-:W-:Y:S01]  /*04d0*/  FMUL R28, R11, R20 ;  /* 0x000000140b1c7220 */ /* 0x003fe20000400000 */
[----:B------:R-:W-:Y:S02]  /*04e0*/  FSEL R11, R16, 1, P2 ;  /* 0x3f800000100b7808 */ /* 0x000fe40001000000 */
[----:B------:R-:W-:Y:S02]  /*04f0*/  FSETP.GEU.AND P2, PT, R4, 1.175494350822287508e-38, PT ;  /* 0x008000000400780b */ /* 0x000fe40003f4e000 */
[----:B------:R-:W-:Y:S01]  /*0500*/  FSETP.GEU.AND P0, PT, R14, 1.175494350822287508e-38, PT ;  /* 0x008000000e00780b */ /* 0x000fe20003f0e000 */
[----:B------:R-:W-:Y:S01]  /*0510*/  FADD R27, R23, -R27 ;  /* 0x8000001b171b7221 */ /* 0x000fe20000000000 */
[----:B------:R-:W-:Y:S01]  /*0520*/  FADD R26, R22, -R26 ;  /* 0x8000001a161a7221 */ /* 0x000fe20000000000 */
[----:B------:R-:W-:Y:S01]  /*0530*/  FADD R25, R21, -R25 ;  /* 0x8000001915197221 */ /* 0x000fe20000000000 */
[----:B------:R-:W-:Y:S01]  /*0540*/  @!P3 FMUL R13, R13, 16777216 ;  /* 0x4b8000000d0db820 */ /* 0x000fe20000400000 */
[----:B------:R-:W-:Y:S01]  /*0550*/  @P4 FMUL R10, R10, 0.25 ;  /* 0x3e8000000a0a4820 */ /* 0x000fe20000400000 */
[----:B------:R-:W0:Y:S01]  /*0560*/  LDC.64 R20, c[0x0][0x228] ;  /* 0x00008a00ff147b82 */ /* 0x000e220000000a00 */
[----:B--2---:R-:W-:Y:S01]  /*0570*/  FMUL R9, R9, R18 ;  /* 0x0000001209097220 */ /* 0x004fe20000400000 */
[----:B------:R-:W-:Y:S01]  /*0580*/  MUFU.RCP R12, R12 ;  /* 0x0000000c000c7308 */ /* 0x000fe20000001000 */
[----:B------:R-:W-:Y:S01]  /*0590*/  @!P5 FMUL R10, R10, 16777216 ;  /* 0x4b8000000a0ad820 */ /* 0x000fe20000400000 */
[----:B------:R-:W-:-:S04]  /*05a0*/  @P1 FMUL R4, R4, 0.25 ;  /* 0x3e80000004041820 */ /* 0x000fc80000400000 */
[----:B------:R-:W1:Y:S02]  /*05b0*/  LDC.64 R22, c[0x0][0x230] ;  /* 0x00008c00ff167b82 */ /* 0x000e640000000a00 */
[----:B------:R2:W3:Y:S01]  /*05c0*/  MUFU.RCP R18, R13 ;  /* 0x0000000d00127308 */ /* 0x0004e20000001000 */
[----:B------:R-:W-:Y:S01]  /*05d0*/  @P6 FMUL R14, R14, 0.25 ;  /* 0x3e8000000e0e6820 */ /* 0x000fe20000400000 */
[----:B------:R-:W-:-:S03]  /*05e0*/  @!P2 FMUL R4, R4, 16777216 ;  /* 0x4b8000000404a820 */ /* 0x000fc60000400000 */
[----:B------:R-:W-:-:S03]  /*05f0*/  @!P0 FMUL R14, R14, 16777216 ;  /* 0x4b8000000e0e8820 */ /* 0x000fc60000400000 */
[----:B------:R-:W4:Y:S01]  /*0600*/  MUFU.RCP R29, R10 ;  /* 0x0000000a001d7308 */ /* 0x000f220000001000 */
[----:B--2---:R-:W-:Y:S01]  /*0610*/  FMUL R13, R8, R9 ;  /* 0x00000009080d7220 */ /* 0x004fe20000400000 */
[----:B------:R-:W-:Y:S01]  /*0620*/  @!P3 FMUL R11, R11, 16777216 ;  /* 0x4b8000000b0bb820 */ /* 0x000fe20000400000 */
[----:B------:R-:W-:Y:S01]  /*0630*/  FSEL R8, R16, 1, P4 ;  /* 0x3f80000010087808 */ /* 0x000fe20002000000 */
[----:B------:R-:W-:-:S04]  /*0640*/  FMUL R28, R5, R28 ;  /* 0x0000001c051c7220 */ /* 0x000fc80000400000 */
[----:B------:R-:W2:Y:S01]  /*0650*/  MUFU.RCP R30, R14 ;  /* 0x0000000e001e7308 */ /* 0x000ea20000001000 */
[----:B---3--:R-:W-:Y:S01]  /*0660*/  FMUL R18, R18, R11 ;  /* 0x0000000b12127220 */ /* 0x008fe20000400000 */
[----:B------:R-:W-:Y:S01]  /*0670*/  FMUL R17, R12, R17 ;  /* 0x000000110c117220 */ /* 0x000fe20000400000 */
[----:B------:R-:W-:-:S05]  /*0680*/  @!P5 FMUL R8, R8, 16777216 ;  /* 0x4b8000000808d820 */ /* 0x000fca0000400000 */
[----:B------:R-:W3:Y:S01]  /*0690*/  MUFU.RCP R4, R4 ;  /* 0x0000000400047308 */ /* 0x000ee20000001000 */
[C---:B------:R-:W-:Y:S02]  /*06a0*/  FSEL R11, R16.reuse, 1, P6 ;  /* 0x3f800000100b7808 */ /* 0x040fe40003000000 */
[----:B------:R-:W-:Y:S01]  /*06b0*/  FSEL R5, R16, 1, P1 ;  /* 0x3f80000010057808 */ /* 0x000fe20000800000 */
[----:B------:R-:W-:Y:S01]  /*06c0*/  FMUL R17, R6, R17 ;  /* 0x0000001106117220 */ /* 0x000fe20000400000 */
[----:B------:R-:W-:Y:S01]  /*06d0*/  FMUL R18, R7, R18 ;  /* 0x0000001207127220 */ /* 0x000fe20000400000 */
[----:B----4-:R-:W-:Y:S01]  /*06e0*/  FMUL R29, R29, R8 ;  /* 0x000000081d1d7220 */ /* 0x010fe20000400000 */
[----:B0-----:R-:W-:-:S04]  /*06f0*/  IMAD.WIDE R8, R3, 0x4, R20 ;  /* 0x0000000403087825 */ /* 0x001fc800078e0214 */
[----:B------:R-:W-:Y:S01]  /*0700*/  @!P0 FMUL R11, R11, 16777216 ;  /* 0x4b8000000b0b8820 */ /* 0x000fe20000400000 */
[----:B------:R-:W-:Y:S01]  /*0710*/  @!P2 FMUL R5, R5, 16777216 ;  /* 0x4b8000000505a820 */ /* 0x000fe20000400000 */
[----:B-1----:R-:W-:-:S04]  /*0720*/  IMAD.WIDE R6, R3, 0x4, R22 ;  /* 0x0000000403067825 */ /* 0x002fc800078e0216 */
[----:B--2---:R-:W-:Y:S02]  /*0730*/  FMUL R30, R30, R11 ;  /* 0x0000000b1e1e7220 */ /* 0x004fe40000400000 */
[----:B------:R-:W2:Y:S01]  /*0740*/  LDG.E.EL.128 R8, desc[UR4][R8.64] ;  /* 0x0000000408087981 */ /* 0x000ea2000c2e1d00 */
[----:B---3--:R-:W-:-:S03]  /*0750*/  FMUL R3, R4, R5 ;  /* 0x0000000504037220 */ /* 0x008fc60000400000 */
[----:B------:R-:W2:Y:S01]  /*0760*/  LDG.E.EL.128 R4, desc[UR4][R6.64] ;  /* 0x0000000406047981 */ /* 0x000ea2000c2e1d00 */
[----:B------:R-:W-:-:S04]  /*0770*/  IMAD.WIDE R14, R2, 0x4, R20 ;  /* 0x00000004020e7825 */ /* 0x000fc800078e0214 */
[----:B------:R-:W-:-:S06]  /*0780*/  IMAD.WIDE R22, R2, 0x4, R22 ;  /* 0x0000000402167825 */ /* 0x000fcc00078e0216 */
[----:B------:R-:W3:Y:S01]  /*0790*/  LDG.E.EL.128 R20, desc[UR4][R22.64] ;  /* 0x0000000416147981 */ /* 0x000ee2000c2e1d00 */
[----:B------:R-:W-:Y:S01]  /*07a0*/  FADD R19, R19, 9.9999997473787516356e-06 ;  /* 0x3727c5ac13137421 */ /* 0x000fe20000000000 */
[----:B--2---:R-:W-:Y:S02]  /*07b0*/  FFMA R4, R8, R13, R4 ;  /* 0x0000000d08047223 */ /* 0x004fe40000000004 */
[----:B------:R-:W3:Y:S01]  /*07c0*/  LDG.E.EL.128 R12, desc[UR4][R14.64] ;  /* 0x000000040e0c7981 */ /* 0x000ee2000c2e1d00 */
[----:B------:R-:W-:Y:S02]  /*07d0*/  FFMA R5, R9, R28, R5 ;  /* 0x0000001c09057223 */ /* 0x000fe40000000005 */
[----:B------:R-:W0:Y:S02]  /*07e0*/  MUFU.SQRT R28, R19 ;  /* 0x00000013001c7308 */ /* 0x000e240000002000 */
[C---:B0-----:R-:W-:Y:S02]  /*07f0*/  FSETP.GT.AND P0, PT, R28.reuse, 8.50705917302346158658e+37, PT ;  /* 0x7e8000001c00780b */ /* 0x041fe40003f04000 */
[----:B------:R-:W-:-:S11]  /*0800*/  FSETP.GEU.AND P1, PT, R28, 1.175494350822287508e-38, PT ;  /* 0x008000001c00780b */ /* 0x000fd60003f2e000 */
[----:B------:R-:W-:-:S04]  /*0810*/  @P0 FMUL R28, R28, 0.25 ;  /* 0x3e8000001c1c0820 */ /* 0x000fc80000400000 */
[----:B------:R-:W-:-:S04]  /*0820*/  @!P1 FMUL R28, R28, 16777216 ;  /* 0x4b8000001c1c9820 */ /* 0x000fc80000400000 */
[----:B------:R-:W0:Y:S01]  /*0830*/  MUFU.RCP R2, R28 ;  /* 0x0000001c00027308 */ /* 0x000e220000001000 */
[----:B------:R-:W-:-:S05]  /*0840*/  FSEL R9, R16, 1, P0 ;  /* 0x3f80000010097808 */ /* 0x000fca0000000000 */
[----:B------:R-:W-:-:S04]  /*0850*/  @!P1 FMUL R9, R9, 16777216 ;  /* 0x4b80000009099820 */ /* 0x000fc80000400000 */
[----:B0-----:R-:W-:Y:S02]  /*0860*/  FMUL R2, R2, R9 ;  /* 0x0000000902027220 */ /* 0x001fe40000400000 */
[----:B------:R-:W0:Y:S01]  /*0870*/  LDC.64 R8, c[0x0][0x238] ;  /* 0x00008e00ff087b82 */ /* 0x000e220000000a00 */
[----:B------:R-:W-:Y:S01]  /*0880*/  FMUL R29, R24, R29 ;  /* 0x0000001d181d7220 */ /* 0x000fe20000400000 */
[----:B------:R-:W-:Y:S01]  /*0890*/  FMUL R30, R25, R30 ;  /* 0x0000001e191e7220 */ /* 0x000fe20000400000 */
[----:B------:R-:W-:Y:S01]  /*08a0*/  FMUL R3, R26, R3 ;  /* 0x000000031a037220 */ /* 0x000fe20000400000 */
[----:B------:R-:W-:Y:S01]  /*08b0*/  FMUL R2, R27, R2 ;  /* 0x000000021b027220 */ /* 0x000fe20000400000 */
[----:B------:R-:W-:Y:S01]  /*08c0*/  FFMA R6, R10, R17, R6 ;  /* 0x000000110a067223 */ /* 0x000fe20000000006 */
[----:B------:R-:W-:Y:S01]  /*08d0*/  FFMA R7, R11, R18, R7 ;  /* 0x000000120b077223 */ /* 0x000fe20000000007 */
[----:B0-----:R-:W-:-:S05]  /*08e0*/  IMAD.WIDE R8, R0, 0x4, R8 ;  /* 0x0000000400087825 */ /* 0x001fca00078e0208 */
[----:B------:R-:W-:Y:S01]  /*08f0*/  STG.E.128 desc[UR4][R8.64], R4 ;  /* 0x0000000408007986 */ /* 0x000fe2000c101d04 */
[----:B---3--:R-:W-:Y:S01]  /*0900*/  FFMA R12, R12, R29, R20 ;  /* 0x0000001d0c0c7223 */ /* 0x008fe20000000014 */
[----:B------:R-:W-:Y:S01]  /*0910*/  FFMA R13, R13, R30, R21 ;  /* 0x0000001e0d0d7223 */ /* 0x000fe20000000015 */
[----:B------:R-:W-:Y:S01]  /*0920*/  FFMA R14, R14, R3, R22 ;  /* 0x000000030e0e7223 */ /* 0x000fe20000000016 */
[----:B------:R-:W-:-:S05]  /*0930*/  FFMA R15, R15, R2, R23 ;  /* 0x000000020f0f7223 */ /* 0x000fca0000000017 */
[----:B------:R-:W-:Y:S01]  /*0940*/  STG.E.128 desc[UR4][R8.64+0x800], R12 ;  /* 0x0008000c08007986 */ /* 0x000fe2000c101d04 */
[----:B------:R-:W-:Y:S05]  /*0950*/  EXIT ;  /* 0x000000000000794d */ /* 0x000fea0003800000 */
.L_x_0:
[----:B------:R-:W-:-:S00]  /*0960*/  BRA `(.L_x_0) ;  /* 0xfffffffc00fc7947 */ /* 0x000fc0000383ffff */
[----:B------:R-:W-:-:S00]  /*0970*/  NOP ;  /* 0x0000000000007918 */ /* 0x000fc00000000000 */
        /* <DEDUP_REMOVED lines=8> */
.L_x_1:


//--------------------- .nv.global.init           --------------------------
	.section	.nv.global.init,"aw",@progbits
.nv.global.init:
	.type		_$_str,@object
	.size		_$_str,(_$_str_$_2 - _$_str)
_$_str:
        /*0000*/ 	.byte	0x5f, 0x5f, 0x43, 0x55, 0x44, 0x41, 0x5f, 0x46, 0x54, 0x5a, 0x00
	.type		_$_str_$_2,@object
	.size		_$_str_$_2,(.L_1 - _$_str_$_2)
_$_str_$_2:
        /*000b*/ 	.byte	0x5f, 0x5f, 0x43, 0x55, 0x44, 0x41, 0x5f, 0x50, 0x52, 0x45, 0x43, 0x5f, 0x53, 0x51, 0x52, 0x54
        /*001b*/ 	.byte	0x00
.L_1:


//--------------------- .nv.constant0.triton_poi_fused__native_batch_norm_legit_no_training_17 --------------------------
	.section	.nv.constant0.triton_poi_fused__native_batch_norm_legit_no_training_17,"a",@progbits
	.sectionflags	@""
	.align	4
.nv.constant0.triton_poi_fused__native_batch_norm_legit_no_training_17:
	.zero		580
